//
// Generated by NVIDIA NVVM Compiler
//
// Compiler Build ID: CL-36424714
// Cuda compilation tools, release 13.0, V13.0.88
// Based on NVVM 20.0.0
//

.version 9.0
.target sm_100
.address_size 64

	// .globl	_Z6mataddPiS_S_

.visible .entry _Z6mataddPiS_S_(
	.param .u64 .ptr .align 1 _Z6mataddPiS_S__param_0,
	.param .u64 .ptr .align 1 _Z6mataddPiS_S__param_1,
	.param .u64 .ptr .align 1 _Z6mataddPiS_S__param_2
)
{
	.reg .b32 	%r<5>;
	.reg .b64 	%rd<11>;

	ld.param.u64 	%rd1, [_Z6mataddPiS_S__param_0];
	ld.param.u64 	%rd2, [_Z6mataddPiS_S__param_1];
	ld.param.u64 	%rd3, [_Z6mataddPiS_S__param_2];
	cvta.to.global.u64 	%rd4, %rd3;
	cvta.to.global.u64 	%rd5, %rd2;
	cvta.to.global.u64 	%rd6, %rd1;
	mov.u32 	%r1, %tid.x;
	mul.wide.u32 	%rd7, %r1, 4;
	add.s64 	%rd8, %rd6, %rd7;
	ld.global.u32 	%r2, [%rd8];
	add.s64 	%rd9, %rd5, %rd7;
	ld.global.u32 	%r3, [%rd9];
	add.s32 	%r4, %r3, %r2;
	add.s64 	%rd10, %rd4, %rd7;
	st.global.u32 	[%rd10], %r4;
	ret;

}


// ===== COMPILED SASS (sm_100) =====

	.target	sm_100

	.elftype	@"ET_EXEC"


//--------------------- .note.nv.tkinfo           --------------------------
	.section	.note.nv.tkinfo,"",@"SHT_NOTE"
	.sectionflags	@"SHF_NOTE_NV_TKINFO"
	.tkinfo
        /*0018*/ 	.word	0x00000002
        /*0030*/ 	.string	""
        /*0030*/ 	.string	"ptxas"
        /*0030*/ 	.string	"Cuda compilation tools, release 13.0, V13.0.88"
        /*0030*/ 	.string	"Build cuda_13.0.r13.0/compiler.36424714_0"
        /*0030*/ 	.string	"-arch sm_100 -m 64 "



//--------------------- .note.nv.cuinfo           --------------------------
	.section	.note.nv.cuinfo,"",@"SHT_NOTE"
	.sectionflags	@"SHF_NOTE_NV_CUINFO"
        /*0018*/ 	.short	0x0002
        /*001a*/ 	.short	0x0064
        /*001c*/ 	.short	0x0082
	.zero		2


//--------------------- .nv.info                  --------------------------
	.section	.nv.info,"",@"SHT_CUDA_INFO"
	.align	4


	//----- nvinfo : EIATTR_REGCOUNT
	.align		4
        /*0000*/ 	.byte	0x04, 0x2f
        /*0002*/ 	.short	(.L_1 - .L_0)
	.align		4
.L_0:
        /*0004*/ 	.word	index@(_Z6mataddPiS_S_)
        /*0008*/ 	.word	0x0000000c


	//----- nvinfo : EIATTR_FRAME_SIZE
	.align		4
.L_1:
        /*000c*/ 	.byte	0x04, 0x11
        /*000e*/ 	.short	(.L_3 - .L_2)
	.align		4
.L_2:
        /*0010*/ 	.word	index@(_Z6mataddPiS_S_)
        /*0014*/ 	.word	0x00000000


	//----- nvinfo : EIATTR_MIN_STACK_SIZE
	.align		4
.L_3:
        /*0018*/ 	.byte	0x04, 0x12
        /*001a*/ 	.short	(.L_5 - .L_4)
	.align		4
.L_4:
        /*001c*/ 	.word	index@(_Z6mataddPiS_S_)
        /*0020*/ 	.word	0x00000000
.L_5:


//--------------------- .nv.compat                --------------------------
	.section	.nv.compat,"",@"SHT_CUDA_COMPAT_INFO"
	.align	4
        /*0000*/ 	.byte	0x02, 0x09, 0x00, 0x00, 0x02, 0x02, 0x01, 0x00, 0x02, 0x05, 0x05, 0x00, 0x03, 0x07, 0x01, 0x01
        /*0010*/ 	.byte	0x02, 0x03, 0x00, 0x00, 0x02, 0x06, 0x01, 0x00, 0x04, 0x0b, 0x08, 0x00, 0x09, 0x00, 0x00, 0x00
        /*0020*/ 	.byte	0x00, 0x00, 0x00, 0x00


//--------------------- .nv.info._Z6mataddPiS_S_  --------------------------
	.section	.nv.info._Z6mataddPiS_S_,"",@"SHT_CUDA_INFO"
	.sectionflags	@""
	.align	4


	//----- nvinfo : EIATTR_CUDA_API_VERSION
	.align		4
        /*0000*/ 	.byte	0x04, 0x37
        /*0002*/ 	.short	(.L_7 - .L_6)
.L_6:
        /*0004*/ 	.word	0x00000082


	//----- nvinfo : EIATTR_KPARAM_INFO
	.align		4
.L_7:
        /*0008*/ 	.byte	0x04, 0x17
        /*000a*/ 	.short	(.L_9 - .L_8)
.L_8:
        /*000c*/ 	.word	0x00000000
        /*0010*/ 	.short	0x0002
        /*0012*/ 	.short	0x0010
        /*0014*/ 	.byte	0x00, 0xf5, 0x21, 0x00


	//----- nvinfo : EIATTR_KPARAM_INFO
	.align		4
.L_9:
        /*0018*/ 	.byte	0x04, 0x17
        /*001a*/ 	.short	(.L_11 - .L_10)
.L_10:
        /*001c*/ 	.word	0x00000000
        /*0020*/ 	.short	0x0001
        /*0022*/ 	.short	0x0008
        /*0024*/ 	.byte	0x00, 0xf5, 0x21, 0x00


	//----- nvinfo : EIATTR_KPARAM_INFO
	.align		4
.L_11:
        /*0028*/ 	.byte	0x04, 0x17
        /*002a*/ 	.short	(.L_13 - .L_12)
.L_12:
        /*002c*/ 	.word	0x00000000
        /*0030*/ 	.short	0x0000
        /*0032*/ 	.short	0x0000
        /*0034*/ 	.byte	0x00, 0xf5, 0x21, 0x00


	//----- nvinfo : EIATTR_SPARSE_MMA_MASK
	.align		4
.L_13:
        /*0038*/ 	.byte	0x03, 0x50
        /*003a*/ 	.short	0x0000


	//----- nvinfo : EIATTR_MAXREG_COUNT
	.align		4
        /*003c*/ 	.byte	0x03, 0x1b
        /*003e*/ 	.short	0x00ff


	//----- nvinfo : EIATTR_MERCURY_ISA_VERSION
	.align		4
        /*0040*/ 	.byte	0x03, 0x5f
        /*0042*/ 	.short	0x0101


	//----- nvinfo : EIATTR_VRC_CTA_INIT_COUNT
	.align		4
        /*0044*/ 	.byte	0x02, 0x4a
	.zero		1
	.zero		1


	//----- nvinfo : EIATTR_EXIT_INSTR_OFFSETS
	.align		4
        /*0048*/ 	.byte	0x04, 0x1c
        /*004a*/ 	.short	(.L_15 - .L_14)


	//   ....[0]....
.L_14:
        /*004c*/ 	.word	0x000000d0


	//----- nvinfo : EIATTR_CBANK_PARAM_SIZE
	.align		4
.L_15:
        /*0050*/ 	.byte	0x03, 0x19
        /*0052*/ 	.short	0x0018


	//----- nvinfo : EIATTR_PARAM_CBANK
	.align		4
        /*0054*/ 	.byte	0x04, 0x0a
        /*0056*/ 	.short	(.L_17 - .L_16)
	.align		4
.L_16:
        /*0058*/ 	.word	index@(.nv.constant0._Z6mataddPiS_S_)
        /*005c*/ 	.short	0x0380
        /*005e*/ 	.short	0x0018


	//----- nvinfo : EIATTR_SW_WAR
	.align		4
.L_17:
        /*0060*/ 	.byte	0x04, 0x36
        /*0062*/ 	.short	(.L_19 - .L_18)
.L_18:
        /*0064*/ 	.word	0x00000008
.L_19:


//--------------------- .nv.callgraph             --------------------------
	.section	.nv.callgraph,"",@"SHT_CUDA_CALLGRAPH"
	.align	4
	.sectionentsize	8
	.align		4
        /*0000*/ 	.word	0x00000000
	.align		4
        /*0004*/ 	.word	0xffffffff
	.align		4
        /*0008*/ 	.word	0x00000000
	.align		4
        /*000c*/ 	.word	0xfffffffe
	.align		4
        /*0010*/ 	.word	0x00000000
	.align		4
        /*0014*/ 	.word	0xfffffffd
	.align		4
        /*0018*/ 	.word	0x00000000
	.align		4
        /*001c*/ 	.word	0xfffffffc


//--------------------- .text._Z6mataddPiS_S_     --------------------------
	.section	.text._Z6mataddPiS_S_,"ax",@progbits
	.align	128
        .global         _Z6mataddPiS_S_
        .type           _Z6mataddPiS_S_,@function
        .size           _Z6mataddPiS_S_,(.L_x_1 - _Z6mataddPiS_S_)
        .other          _Z6mataddPiS_S_,@"STO_CUDA_ENTRY STV_DEFAULT"
_Z6mataddPiS_S_:
.text._Z6mataddPiS_S_:
[----:B------:R-:W-:Y:S01]  /*0000*/  LDC R1, c[0x0][0x37c] ;  /* 0x0000df00ff017b82 */ /* 0x000fe20000000800 */
[----:B------:R-:W0:Y:S07]  /*0010*/  S2R R9, SR_TID.X ;  /* 0x0000000000097919 */ /* 0x000e2e0000002100 */
[----:B------:R-:W0:Y:S01]  /*0020*/  LDC.64 R2, c[0x0][0x380] ;  /* 0x0000e000ff027b82 */ /* 0x000e220000000a00 */
[----:B------:R-:W1:Y:S07]  /*0030*/  LDCU.64 UR4, c[0x0][0x358] ;  /* 0x00006b00ff0477ac */ /* 0x000e6e0008000a00 */
[----:B------:R-:W2:Y:S08]  /*0040*/  LDC.64 R4, c[0x0][0x388] ;  /* 0x0000e200ff047b82 */ /* 0x000eb00000000a00 */
[----:B------:R-:W3:Y:S01]  /*0050*/  LDC.64 R6, c[0x0][0x390] ;  /* 0x0000e400ff067b82 */ /* 0x000ee20000000a00 */
[----:B0-----:R-:W-:-:S04]  /*0060*/  IMAD.WIDE.U32 R2, R9, 0x4, R2 ;  /* 0x0000000409027825 */ /* 0x001fc800078e0002 */
[C---:B--2---:R-:W-:Y:S02]  /*0070*/  IMAD.WIDE.U32 R4, R9.reuse, 0x4, R4 ;  /* 0x0000000409047825 */ /* 0x044fe400078e0004 */
[----:B-1----:R-:W2:Y:S04]  /*0080*/  LDG.E R2, desc[UR4][R2.64] ;  /* 0x0000000402027981 */ /* 0x002ea8000c1e1900 */
[----:B------:R-:W2:Y:S01]  /*0090*/  LDG.E R5, desc[UR4][R4.64] ;  /* 0x0000000404057981 */ /* 0x000ea2000c1e1900 */
[----:B---3--:R-:W-:Y:S01]  /*00a0*/  IMAD.WIDE.U32 R6, R9, 0x4, R6 ;  /* 0x0000000409067825 */ /* 0x008fe200078e0006 */
[----:B--2---:R-:W-:-:S05]  /*00b0*/  IADD3 R9, PT, PT, R2, R5, RZ ;  /* 0x0000000502097210 */ /* 0x004fca0007ffe0ff */
[----:B------:R-:W-:Y:S01]  /*00c0*/  STG.E desc[UR4][R6.64], R9 ;  /* 0x0000000906007986 */ /* 0x000fe2000c101904 */
[----:B------:R-:W-:Y:S05]  /*00d0*/  EXIT ;  /* 0x000000000000794d */ /* 0x000fea0003800000 */
.L_x_0:
[----:B------:R-:W-:-:S00]  /*00e0*/  BRA `(.L_x_0) ;  /* 0xfffffffc00fc7947 */ /* 0x000fc0000383ffff */
[----:B------:R-:W-:-:S00]  /*00f0*/  NOP ;  /* 0x0000000000007918 */ /* 0x000fc00000000000 */
        /* <DEDUP_REMOVED lines=8> */
.L_x_1:


//--------------------- .nv.shared.reserved.0     --------------------------
	.section	.nv.shared.reserved.0,"aw",@nobits
	.weak		__nv_reservedSMEM_offset_0_alias
	.size		__nv_reservedSMEM_offset_0_alias, 0, 64
	.other		__nv_reservedSMEM_offset_0_alias,@"STO_CUDA_RESERVED_SHARED STV_DEFAULT"
__nv_reservedSMEM_offset_0_alias:
	.zero		0
	.zero		64


//--------------------- .nv.constant0._Z6mataddPiS_S_ --------------------------
	.section	.nv.constant0._Z6mataddPiS_S_,"a",@progbits
	.sectionflags	@""
	.align	4
.nv.constant0._Z6mataddPiS_S_:
	.zero		920


//--------------------- SYMBOLS --------------------------

	.type		.nv.reservedSmem.offset0,@object
	.size		.nv.reservedSmem.offset0,0x4
